	.headerflags	@"EF_CUDA_TEXMODE_UNIFIED EF_CUDA_64BIT_ADDRESS EF_CUDA_ACCELERATORS EF_CUDA_SM90 EF_CUDA_VIRTUAL_SM(EF_CUDA_SM90)"
	.elftype	@"ET_EXEC"


//--------------------- .nv.info                  --------------------------
	.section	.nv.info,"",@"SHT_CUDA_INFO"
	.align	4


	//----- nvinfo : EIATTR_REGCOUNT
	.align		4
        /*0000*/ 	.byte	0x04, 0x2f
        /*0002*/ 	.short	(.L_3 - .L_2)
	.align		4
.L_2:
        /*0004*/ 	.word	index@(triton_poi_fused__native_batch_norm_legit_no_training_relu_threshold_backward_view_6)
        /*0008*/ 	.word	0x00000030


	//----- nvinfo : EIATTR_MIN_STACK_SIZE
	.align		4
.L_3:
        /*000c*/ 	.byte	0x04, 0x12
        /*000e*/ 	.short	(.L_5 - .L_4)
	.align		4
.L_4:
        /*0010*/ 	.word	index@(triton_poi_fused__native_batch_norm_legit_no_training_relu_threshold_backward_view_6)
        /*0014*/ 	.word	0x00000000


	//----- nvinfo : EIATTR_FRAME_SIZE
	.align		4
.L_5:
        /*0018*/ 	.byte	0x04, 0x11
        /*001a*/ 	.short	(.L_7 - .L_6)
	.align		4
.L_6:
        /*001c*/ 	.word	index@(triton_poi_fused__native_batch_norm_legit_no_training_relu_threshold_backward_view_6)
        /*0020*/ 	.word	0x00000000


	//----- nvinfo : EIATTR_MIN_STACK_SIZE
	.align		4
.L_7:
        /*0024*/ 	.byte	0x04, 0x12
        /*0026*/ 	.short	(.L_9 - .L_8)
	.align		4
.L_8:
        /*0028*/ 	.word	index@(triton_poi_fused__native_batch_norm_legit_no_training_relu_threshold_backward_view_6)
        /*002c*/ 	.word	0x00000000
.L_9:


//--------------------- .nv.info.triton_poi_fused__native_batch_norm_legit_no_training_relu_threshold_backward_view_6 --------------------------
	.section	.nv.info.triton_poi_fused__native_batch_norm_legit_no_training_relu_threshold_backward_view_6,"",@"SHT_CUDA_INFO"
	.sectionflags	@""
	.align	4


	//----- nvinfo : EIATTR_CUDA_API_VERSION
	.align		4
        /*0000*/ 	.byte	0x04, 0x37
        /*0002*/ 	.short	(.L_11 - .L_10)
.L_10:
        /*0004*/ 	.word	0x0000007c


	//----- nvinfo : EIATTR_KPARAM_INFO
	.align		4
.L_11:
        /*0008*/ 	.byte	0x04, 0x17
        /*000a*/ 	.short	(.L_13 - .L_12)
.L_12:
        /*000c*/ 	.word	0x00000000
        /*0010*/ 	.short	0x0008
        /*0012*/ 	.short	0x003c
        /*0014*/ 	.byte	0x00, 0xf0, 0x11, 0x00


	//----- nvinfo : EIATTR_KPARAM_INFO
	.align		4
.L_13:
        /*0018*/ 	.byte	0x04, 0x17
        /*001a*/ 	.short	(.L_15 - .L_14)
.L_14:
        /*001c*/ 	.word	0x00000000
        /*0020*/ 	.short	0x0007
        /*0022*/ 	.short	0x0038
        /*0024*/ 	.byte	0x00, 0xf0, 0x11, 0x00


	//----- nvinfo : EIATTR_KPARAM_INFO
	.align		4
.L_15:
        /*0028*/ 	.byte	0x04, 0x17
        /*002a*/ 	.short	(.L_17 - .L_16)
.L_16:
        /*002c*/ 	.word	0x00000000
        /*0030*/ 	.short	0x0006
        /*0032*/ 	.short	0x0030
        /*0034*/ 	.byte	0x00, 0xf4, 0x21, 0x00


	//----- nvinfo : EIATTR_KPARAM_INFO
	.align		4
.L_17:
        /*0038*/ 	.byte	0x04, 0x17
        /*003a*/ 	.short	(.L_19 - .L_18)
.L_18:
        /*003c*/ 	.word	0x00000000
        /*0040*/ 	.short	0x0005
        /*0042*/ 	.short	0x0028
        /*0044*/ 	.byte	0x00, 0xf4, 0x21, 0x00


	//----- nvinfo : EIATTR_KPARAM_INFO
	.align		4
.L_19:
        /*0048*/ 	.byte	0x04, 0x17
        /*004a*/ 	.short	(.L_21 - .L_20)
.L_20:
        /*004c*/ 	.word	0x00000000
        /*0050*/ 	.short	0x0004
        /*0052*/ 	.short	0x0020
        /*0054*/ 	.byte	0x00, 0xf4, 0x21, 0x00


	//----- nvinfo : EIATTR_KPARAM_INFO
	.align		4
.L_21:
        /*0058*/ 	.byte	0x04, 0x17
        /*005a*/ 	.short	(.L_23 - .L_22)
.L_22:
        /*005c*/ 	.word	0x00000000
        /*0060*/ 	.short	0x0003
        /*0062*/ 	.short	0x0018
        /*0064*/ 	.byte	0x00, 0xf4, 0x21, 0x00


	//----- nvinfo : EIATTR_KPARAM_INFO
	.align		4
.L_23:
        /*0068*/ 	.byte	0x04, 0x17
        /*006a*/ 	.short	(.L_25 - .L_24)
.L_24:
        /*006c*/ 	.word	0x00000000
        /*0070*/ 	.short	0x0002
        /*0072*/ 	.short	0x0010
        /*0074*/ 	.byte	0x00, 0xf4, 0x21, 0x00


	//----- nvinfo : EIATTR_KPARAM_INFO
	.align		4
.L_25:
        /*0078*/ 	.byte	0x04, 0x17
        /*007a*/ 	.short	(.L_27 - .L_26)
.L_26:
        /*007c*/ 	.word	0x00000000
        /*0080*/ 	.short	0x0001
        /*0082*/ 	.short	0x0008
        /*0084*/ 	.byte	0x00, 0xf4, 0x21, 0x00


	//----- nvinfo : EIATTR_KPARAM_INFO
	.align		4
.L_27:
        /*0088*/ 	.byte	0x04, 0x17
        /*008a*/ 	.short	(.L_29 - .L_28)
.L_28:
        /*008c*/ 	.word	0x00000000
        /*0090*/ 	.short	0x0000
        /*0092*/ 	.short	0x0000
        /*0094*/ 	.byte	0x00, 0xf4, 0x21, 0x00


	//----- nvinfo : EIATTR_SPARSE_MMA_MASK
	.align		4
.L_29:
        /*0098*/ 	.byte	0x03, 0x50
        /*009a*/ 	.short	0x0000


	//----- nvinfo : EIATTR_MAXREG_COUNT
	.align		4
        /*009c*/ 	.byte	0x03, 0x1b
        /*009e*/ 	.short	0x00ff


	//----- nvinfo : EIATTR_EXIT_INSTR_OFFSETS
	.align		4
        /*00a0*/ 	.byte	0x04, 0x1c
        /*00a2*/ 	.short	(.L_31 - .L_30)


	//   ....[0]....
.L_30:
        /*00a4*/ 	.word	0x00001b60


	//   ....[1]....
        /*00a8*/ 	.word	0x00001b80


	//----- nvinfo : EIATTR_REQNTID
	.align		4
.L_31:
        /*00ac*/ 	.byte	0x04, 0x10
        /*00ae*/ 	.short	(.L_33 - .L_32)
.L_32:
        /*00b0*/ 	.word	0x00000100
        /*00b4*/ 	.word	0x00000001
        /*00b8*/ 	.word	0x00000001


	//----- nvinfo : EIATTR_CBANK_PARAM_SIZE
	.align		4
.L_33:
        /*00bc*/ 	.byte	0x03, 0x19
        /*00be*/ 	.short	0x0040


	//----- nvinfo : EIATTR_PARAM_CBANK
	.align		4
        /*00c0*/ 	.byte	0x04, 0x0a
        /*00c2*/ 	.short	(.L_35 - .L_34)
	.align		4
.L_34:
        /*00c4*/ 	.word	index@(.nv.constant0.triton_poi_fused__native_batch_norm_legit_no_training_relu_threshold_backward_view_6)
        /*00c8*/ 	.short	0x0210
        /*00ca*/ 	.short	0x0040


	//----- nvinfo : EIATTR_SW_WAR
	.align		4
.L_35:
        /*00cc*/ 	.byte	0x04, 0x36
        /*00ce*/ 	.short	(.L_37 - .L_36)
.L_36:
        /*00d0*/ 	.word	0x00000008
.L_37:


//--------------------- .nv.callgraph             --------------------------
	.section	.nv.callgraph,"",@"SHT_CUDA_CALLGRAPH"
	.align	4
	.sectionentsize	8
	.align		4
        /*0000*/ 	.word	0x00000000
	.align		4
        /*0004*/ 	.word	0xffffffff
	.align		4
        /*0008*/ 	.word	0x00000000
	.align		4
        /*000c*/ 	.word	0xfffffffe
	.align		4
        /*0010*/ 	.word	0x00000000
	.align		4
        /*0014*/ 	.word	0xfffffffd
	.align		4
        /*0018*/ 	.word	0x00000000
	.align		4
        /*001c*/ 	.word	0xfffffffc


//--------------------- .nv.constant4             --------------------------
	.section	.nv.constant4,"a",@progbits
	.align	8
	.align		8
.nv.constant4:
        /*0000*/ 	.dword	_$_str
	.align		8
        /*0008*/ 	.dword	_$_str_$_2


//--------------------- .text.triton_poi_fused__native_batch_norm_legit_no_training_relu_threshold_backward_view_6 --------------------------
	.section	.text.triton_poi_fused__native_batch_norm_legit_no_training_relu_threshold_backward_view_6,"ax",@progbits
	.sectionflags	@"SHF_BARRIERS=1"
	.align	128
        .global         triton_poi_fused__native_batch_norm_legit_no_training_relu_threshold_backward_view_6
        .type           triton_poi_fused__native_batch_norm_legit_no_training_relu_threshold_backward_view_6,@function
        .size           triton_poi_fused__native_batch_norm_legit_no_training_relu_threshold_backward_view_6,(.L_x_1 - triton_poi_fused__native_batch_norm_legit_no_training_relu_threshold_backward_view_6)
        .other          triton_poi_fused__native_batch_norm_legit_no_training_relu_threshold_backward_view_6,@"STO_CUDA_ENTRY STV_DEFAULT"
triton_poi_fused__native_batch_norm_legit_no_training_relu_threshold_backward_view_6:
.text.triton_poi_fused__native_batch_norm_legit_no_training_relu_threshold_backward_view_6:
[----:B------:R-:W0:Y:S01]  /*0000*/  LDC R1, c[0x0][0x28] ;  /* 0x00000a00ff017b82 */ /* 0x000e220000000800 */
[----:B------:R-:W1:Y:S07]  /*0010*/  S2R R3, SR_CTAID.Y ;  /* 0x0000000000037919 */ /* 0x000e6e0000002600 */
[----:B------:R-:W2:Y:S01]  /*0020*/  LDC.64 R42, c[0x0][0x220] ;  /* 0x00008800ff2a7b82 */ /* 0x000ea20000000a00 */
[----:B------:R-:W-:Y:S01]  /*0030*/  ULDC.64 UR8, c[0x0][0x208] ;  /* 0x0000820000087ab9 */ /* 0x000fe20000000a00 */
[----:B------:R-:W3:Y:S06]  /*0040*/  S2R R27, SR_TID.X ;  /* 0x00000000001b7919 */ /* 0x000eec0000002100 */
[----:B------:R-:W4:Y:S08]  /*0050*/  S2UR UR4, SR_CTAID.X ;  /* 0x00000000000479c3 */ /* 0x000f300000002500 */
[----:B------:R-:W5:Y:S08]  /*0060*/  LDC.64 R36, c[0x0][0x218] ;  /* 0x00008600ff247b82 */ /* 0x000f700000000a00 */
[----:B------:R-:W5:Y:S01]  /*0070*/  LDC.64 R32, c[0x0][0x210] ;  /* 0x00008400ff207b82 */ /* 0x000f620000000a00 */
[----:B-1----:R-:W-:Y:S01]  /*0080*/  IMAD.SHL.U32 R7, R3, 0x40, RZ ;  /* 0x0000004003077824 */ /* 0x002fe200078e00ff */
[----:B------:R-:W-:-:S02]  /*0090*/  CS2R R16, SRZ ;  /* 0x0000000000107805 */ /* 0x000fc4000001ff00 */
[----:B------:R-:W-:-:S04]  /*00a0*/  CS2R R18, SRZ ;  /* 0x0000000000127805 */ /* 0x000fc8000001ff00 */
[----:B------:R-:W1:Y:S01]  /*00b0*/  LDC.64 R44, c[0x0][0x228] ;  /* 0x00008a00ff2c7b82 */ /* 0x000e620000000a00 */
[----:B---3--:R-:W-:-:S05]  /*00c0*/  IMAD.SHL.U32 R6, R27, 0x10, RZ ;  /* 0x000000101b067824 */ /* 0x008fca00078e00ff */
[----:B------:R-:W-:Y:S02]  /*00d0*/  LOP3.LUT R0, R7, 0x30, R6, 0xf8, !PT ;  /* 0x0000003007007812 */ /* 0x000fe400078ef806 */
[----:B------:R-:W3:Y:S02]  /*00e0*/  LDC.64 R40, c[0x0][0x230] ;  /* 0x00008c00ff287b82 */ /* 0x000ee40000000a00 */
[----:B------:R-:W-:-:S04]  /*00f0*/  SHF.R.S32.HI R5, RZ, 0x1f, R0 ;  /* 0x0000001fff057819 */ /* 0x000fc80000011400 */
[----:B------:R-:W-:-:S04]  /*0100*/  LEA.HI R5, R5, R0, RZ, 0x8 ;  /* 0x0000000005057211 */ /* 0x000fc800078f40ff */
[----:B------:R-:W-:-:S05]  /*0110*/  LOP3.LUT R9, R5, 0xffffff00, RZ, 0xc0, !PT ;  /* 0xffffff0005097812 */ /* 0x000fca00078ec0ff */
[----:B------:R-:W-:-:S04]  /*0120*/  IMAD.IADD R9, R0, 0x1, -R9 ;  /* 0x0000000100097824 */ /* 0x000fc800078e0a09 */
[----:B--2---:R-:W-:-:S06]  /*0130*/  IMAD.WIDE R28, R9, 0x4, R42 ;  /* 0x00000004091c7825 */ /* 0x004fcc00078e022a */
[----:B------:R-:W2:Y:S01]  /*0140*/  LDG.E.EL.128 R28, desc[UR8][R28.64] ;  /* 0x000000081c1c7981 */ /* 0x000ea2000c2e1d00 */
[----:B------:R-:W-:Y:S01]  /*0150*/  SHF.R.U32.HI R2, RZ, 0x2, R27 ;  /* 0x00000002ff027819 */ /* 0x000fe2000001161b */
[----:B----4-:R-:W-:Y:S01]  /*0160*/  USHF.L.U32 UR4, UR4, 0x6, URZ ;  /* 0x0000000604047899 */ /* 0x010fe2000800063f */
[----:B------:R-:W-:Y:S01]  /*0170*/  SHF.R.S32.HI R5, RZ, 0x8, R5 ;  /* 0x00000008ff057819 */ /* 0x000fe20000011405 */
[----:B-----5:R-:W-:Y:S01]  /*0180*/  IMAD.WIDE R20, R9, 0x4, R36 ;  /* 0x0000000409147825 */ /* 0x020fe200078e0224 */
[----:B------:R-:W-:-:S04]  /*0190*/  SGXT.U32 R2, R2, 0x6 ;  /* 0x000000060202781a */ /* 0x000fc80000000000 */
[----:B------:R-:W-:Y:S01]  /*01a0*/  LOP3.LUT R4, R2, UR4, RZ, 0xfc, !PT ;  /* 0x0000000402047c12 */ /* 0x000fe2000f8efcff */
[----:B------:R-:W4:Y:S03]  /*01b0*/  LDG.E.EL.128 R20, desc[UR8][R20.64] ;  /* 0x0000000814147981 */ /* 0x000f26000c2e1d00 */
[----:B------:R-:W-:Y:S01]  /*01c0*/  ISETP.GE.AND P0, PT, R4, 0x7e9, PT ;  /* 0x000007e90400780c */ /* 0x000fe20003f06270 */
[----:B------:R-:W-:-:S04]  /*01d0*/  IMAD R2, R5, 0x7e9, R4 ;  /* 0x000007e905027824 */ /* 0x000fc800078e0204 */
[----:B------:R-:W-:-:S04]  /*01e0*/  IMAD.SHL.U32 R2, R2, 0x100, RZ ;  /* 0x0000010002027824 */ /* 0x000fc800078e00ff */
[----:B------:R-:W-:-:S04]  /*01f0*/  IMAD.IADD R4, R9, 0x1, R2 ;  /* 0x0000000109047824 */ /* 0x000fc800078e0202 */
[----:B0-----:R-:W-:-:S05]  /*0200*/  IMAD.WIDE R10, R4, 0x4, R32 ;  /* 0x00000004040a7825 */ /* 0x001fca00078e0220 */
[----:B------:R0:W4:Y:S01]  /*0210*/  @!P0 LDG.E.EL.128 R16, desc[UR8][R10.64] ;  /* 0x000000080a108981 */ /* 0x000122000c2e1d00 */
[----:B------:R-:W-:Y:S02]  /*0220*/  SHF.R.S32.HI R3, RZ, 0x19, R3 ;  /* 0x00000019ff037819 */ /* 0x000fe40000011403 */
[C---:B------:R-:W-:Y:S02]  /*0230*/  LOP3.LUT R24, R0.reuse, 0x8, RZ, 0xfc, !PT ;  /* 0x0000000800187812 */ /* 0x040fe400078efcff */
[C---:B------:R-:W-:Y:S02]  /*0240*/  LOP3.LUT R34, R0.reuse, 0xc, RZ, 0xfc, !PT ;  /* 0x0000000c00227812 */ /* 0x040fe400078efcff */
[----:B0-----:R-:W-:Y:S02]  /*0250*/  SGXT R11, R3, 0x1 ;  /* 0x00000001030b781a */ /* 0x001fe40000000200 */
[----:B------:R-:W-:Y:S01]  /*0260*/  LOP3.LUT R10, R0, 0x4, RZ, 0xfc, !PT ;  /* 0x00000004000a7812 */ /* 0x000fe200078efcff */
[----:B------:R-:W-:Y:S01]  /*0270*/  HFMA2.MMA R39, -RZ, RZ, 1.625, 0 ;  /* 0x3e800000ff277435 */ /* 0x000fe200000001ff */
[----:B------:R-:W-:-:S02]  /*0280*/  LEA.HI R12, R11, R24, RZ, 0x8 ;  /* 0x000000180b0c7211 */ /* 0x000fc400078f40ff */
[C---:B------:R-:W-:Y:S02]  /*0290*/  LEA.HI R3, R11.reuse, R10, RZ, 0x8 ;  /* 0x0000000a0b037211 */ /* 0x040fe400078f40ff */
[----:B------:R-:W-:Y:S02]  /*02a0*/  LEA.HI R11, R11, R34, RZ, 0x8 ;  /* 0x000000220b0b7211 */ /* 0x000fe400078f40ff */
[----:B------:R-:W-:Y:S02]  /*02b0*/  LOP3.LUT R13, R3, 0xffffff00, RZ, 0xc0, !PT ;  /* 0xffffff00030d7812 */ /* 0x000fe400078ec0ff */
[----:B------:R-:W-:Y:S02]  /*02c0*/  LOP3.LUT R11, R11, 0xffffff00, RZ, 0xc0, !PT ;  /* 0xffffff000b0b7812 */ /* 0x000fe400078ec0ff */
[----:B------:R-:W-:Y:S01]  /*02d0*/  LOP3.LUT R15, R12, 0xffffff00, RZ, 0xc0, !PT ;  /* 0xffffff000c0f7812 */ /* 0x000fe200078ec0ff */
[----:B------:R-:W-:Y:S02]  /*02e0*/  IMAD.IADD R0, R10, 0x1, -R13 ;  /* 0x000000010a007824 */ /* 0x000fe400078e0a0d */
[----:B------:R-:W-:-:S02]  /*02f0*/  IMAD.IADD R34, R34, 0x1, -R11 ;  /* 0x0000000122227824 */ /* 0x000fc400078e0a0b */
[----:B------:R-:W-:Y:S02]  /*0300*/  IMAD.IADD R24, R24, 0x1, -R15 ;  /* 0x0000000118187824 */ /* 0x000fe400078e0a0f */
[----:B--2---:R-:W-:Y:S01]  /*0310*/  FADD R29, R29, 9.9999997473787516356e-06 ;  /* 0x3727c5ac1d1d7421 */ /* 0x004fe20000000000 */
[----:B------:R-:W-:Y:S01]  /*0320*/  FADD R31, R31, 9.9999997473787516356e-06 ;  /* 0x3727c5ac1f1f7421 */ /* 0x000fe20000000000 */
[----:B------:R-:W-:-:S03]  /*0330*/  FADD R30, R30, 9.9999997473787516356e-06 ;  /* 0x3727c5ac1e1e7421 */ /* 0x000fc60000000000 */
[----:B------:R-:W0:Y:S08]  /*0340*/  MUFU.SQRT R5, R31 ;  /* 0x0000001f00057308 */ /* 0x000e300000002000 */
[----:B------:R-:W2:Y:S08]  /*0350*/  MUFU.SQRT R8, R30 ;  /* 0x0000001e00087308 */ /* 0x000eb00000002000 */
[----:B------:R-:W5:Y:S01]  /*0360*/  MUFU.SQRT R29, R29 ;  /* 0x0000001d001d7308 */ /* 0x000f620000002000 */
[----:B0-----:R-:W-:-:S02]  /*0370*/  FSETP.GT.AND P3, PT, R5, 8.50705917302346158658e+37, PT ;  /* 0x7e8000000500780b */ /* 0x001fc40003f64000 */
[----:B------:R-:W-:Y:S02]  /*0380*/  FSETP.GEU.AND P6, PT, R5, 1.175494350822287508e-38, PT ;  /* 0x008000000500780b */ /* 0x000fe40003fce000 */
[C---:B--2---:R-:W-:Y:S02]  /*0390*/  FSETP.GT.AND P2, PT, R8.reuse, 8.50705917302346158658e+37, PT ;  /* 0x7e8000000800780b */ /* 0x044fe40003f44000 */
[----:B------:R-:W-:Y:S02]  /*03a0*/  FSETP.GEU.AND P5, PT, R8, 1.175494350822287508e-38, PT ;  /* 0x008000000800780b */ /* 0x000fe40003fae000 */
[C---:B-----5:R-:W-:Y:S02]  /*03b0*/  FSETP.GT.AND P1, PT, R29.reuse, 8.50705917302346158658e+37, PT ;  /* 0x7e8000001d00780b */ /* 0x060fe40003f24000 */
[----:B------:R-:W-:-:S03]  /*03c0*/  FSETP.GEU.AND P4, PT, R29, 1.175494350822287508e-38, PT ;  /* 0x008000001d00780b */ /* 0x000fc60003f8e000 */
[----:B------:R-:W-:-:S04]  /*03d0*/  @P3 FMUL R5, R5, 0.25 ;  /* 0x3e80000005053820 */ /* 0x000fc80000400000 */
[----:B------:R-:W-:Y:S01]  /*03e0*/  @P2 FMUL R8, R8, 0.25 ;  /* 0x3e80000008082820 */ /* 0x000fe20000400000 */
[----:B------:R-:W-:-:S03]  /*03f0*/  @!P6 FMUL R5, R5, 16777216 ;  /* 0x4b8000000505e820 */ /* 0x000fc60000400000 */
[----:B------:R-:W-:Y:S01]  /*0400*/  @!P5 FMUL R8, R8, 16777216 ;  /* 0x4b8000000808d820 */ /* 0x000fe20000400000 */
[----:B------:R-:W-:-:S04]  /*0410*/  @P1 FMUL R29, R29, 0.25 ;  /* 0x3e8000001d1d1820 */ /* 0x000fc80000400000 */
[----:B------:R-:W-:Y:S01]  /*0420*/  @!P4 FMUL R29, R29, 16777216 ;  /* 0x4b8000001d1dc820 */ /* 0x000fe20000400000 */
[----:B------:R-:W-:Y:S01]  /*0430*/  MUFU.RCP R5, R5 ;  /* 0x0000000500057308 */ /* 0x000fe20000001000 */
[----:B------:R-:W-:-:S07]  /*0440*/  FSEL R10, R39, 1, P1 ;  /* 0x3f800000270a7808 */ /* 0x000fce0000800000 */
[----:B------:R-:W0:Y:S01]  /*0450*/  MUFU.RCP R3, R29 ;  /* 0x0000001d00037308 */ /* 0x000e220000001000 */
[----:B------:R-:W-:-:S07]  /*0460*/  FSEL R12, R39, 1, P3 ;  /* 0x3f800000270c7808 */ /* 0x000fce0001800000 */
[----:B------:R-:W2:Y:S01]  /*0470*/  MUFU.RCP R8, R8 ;  /* 0x0000000800087308 */ /* 0x000ea20000001000 */
[----:B------:R-:W-:Y:S01]  /*0480*/  FSEL R11, R39, 1, P2 ;  /* 0x3f800000270b7808 */ /* 0x000fe20001000000 */
[----:B------:R-:W-:Y:S01]  /*0490*/  @!P4 FMUL R10, R10, 16777216 ;  /* 0x4b8000000a0ac820 */ /* 0x000fe20000400000 */
[----:B------:R-:W-:Y:S01]  /*04a0*/  @!P6 FMUL R12, R12, 16777216 ;  /* 0x4b8000000c0ce820 */ /* 0x000fe20000400000 */
[----:B----4-:R-:W-:Y:S02]  /*04b0*/  FADD R18, -R22, R18 ;  /* 0x0000001216127221 */ /* 0x010fe40000000100 */
[----:B------:R-:W-:Y:S01]  /*04c0*/  @!P5 FMUL R11, R11, 16777216 ;  /* 0x4b8000000b0bd820 */ /* 0x000fe20000400000 */
[----:B0-----:R-:W-:Y:S01]  /*04d0*/  FMUL R22, R3, R10 ;  /* 0x0000000a03167220 */ /* 0x001fe20000400000 */
[----:B------:R-:W-:Y:S01]  /*04e0*/  FMUL R26, R5, R12 ;  /* 0x0000000c051a7220 */ /* 0x000fe20000400000 */
[----:B-1----:R-:W-:-:S04]  /*04f0*/  IMAD.WIDE R12, R9, 0x4, R44 ;  /* 0x00000004090c7825 */ /* 0x002fc800078e022c */
[----:B--2---:R-:W-:Y:S01]  /*0500*/  FMUL R3, R8, R11 ;  /* 0x0000000b08037220 */ /* 0x004fe20000400000 */
[----:B---3--:R-:W-:Y:S01]  /*0510*/  IMAD.WIDE R8, R9, 0x4, R40 ;  /* 0x0000000409087825 */ /* 0x008fe200078e0228 */
[----:B------:R-:W2:Y:S05]  /*0520*/  LDG.E.EL.128 R12, desc[UR8][R12.64] ;  /* 0x000000080c0c7981 */ /* 0x000eaa000c2e1d00 */
[----:B------:R-:W2:Y:S01]  /*0530*/  LDG.E.EL.128 R8, desc[UR8][R8.64] ;  /* 0x0000000808087981 */ /* 0x000ea2000c2e1d00 */
[----:B------:R-:W-:-:S04]  /*0540*/  FADD R28, R28, 9.9999997473787516356e-06 ;  /* 0x3727c5ac1c1c7421 */ /* 0x000fc80000000000 */
[----:B------:R0:W1:Y:S02]  /*0550*/  MUFU.SQRT R5, R28 ;  /* 0x0000001c00057308 */ /* 0x0000640000002000 */
[----:B0-----:R-:W-:-:S06]  /*0560*/  IMAD.WIDE R28, R0, 0x4, R42 ;  /* 0x00000004001c7825 */ /* 0x001fcc00078e022a */
[----:B------:R-:W3:Y:S01]  /*0570*/  LDG.E.EL.128 R28, desc[UR8][R28.64] ;  /* 0x000000081c1c7981 */ /* 0x000ee2000c2e1d00 */
[C---:B-1----:R-:W-:Y:S02]  /*0580*/  FSETP.GT.AND P1, PT, R5.reuse, 8.50705917302346158658e+37, PT ;  /* 0x7e8000000500780b */ /* 0x042fe40003f24000 */
[----:B------:R-:W-:Y:S01]  /*0590*/  FSETP.GEU.AND P2, PT, R5, 1.175494350822287508e-38, PT ;  /* 0x008000000500780b */ /* 0x000fe20003f4e000 */
[----:B------:R-:W0:Y:S01]  /*05a0*/  S2UR UR6, SR_CgaCtaId ;  /* 0x00000000000679c3 */ /* 0x000e220000008800 */
[----:B------:R-:W-:-:S09]  /*05b0*/  FADD R19, -R23, R19 ;  /* 0x0000001317137221 */ /* 0x000fd20000000100 */
[----:B------:R-:W-:-:S04]  /*05c0*/  @P1 FMUL R5, R5, 0.25 ;  /* 0x3e80000005051820 */ /* 0x000fc80000400000 */
[----:B------:R-:W-:Y:S01]  /*05d0*/  @!P2 FMUL R5, R5, 16777216 ;  /* 0x4b8000000505a820 */ /* 0x000fe20000400000 */
[----:B------:R-:W-:-:S03]  /*05e0*/  FMUL R26, R26, R19 ;  /* 0x000000131a1a7220 */ /* 0x000fc60000400000 */
[----:B------:R-:W1:Y:S01]  /*05f0*/  MUFU.RCP R35, R5 ;  /* 0x0000000500237308 */ /* 0x000e620000001000 */
[----:B------:R-:W-:Y:S01]  /*0600*/  FMUL R3, R3, R18 ;  /* 0x0000001203037220 */ /* 0x000fe20000400000 */
[----:B------:R-:W-:Y:S01]  /*0610*/  FSEL R18, R39, 1, P1 ;  /* 0x3f80000027127808 */ /* 0x000fe20000800000 */
[----:B------:R-:W-:Y:S01]  /*0620*/  UMOV UR5, 0x400 ;  /* 0x0000040000057882 */ /* 0x000fe20000000000 */
[----:B------:R-:W-:Y:S01]  /*0630*/  LOP3.LUT R6, R6, 0xfc0, RZ, 0xc0, !PT ;  /* 0x00000fc006067812 */ /* 0x000fe200078ec0ff */
[----:B0-----:R-:W-:Y:S02]  /*0640*/  UPRMT UR5, UR6, 0x654, UR5 ;  /* 0x0000065406057896 */ /* 0x001fe40008000005 */
[----:B------:R-:W-:Y:S01]  /*0650*/  @!P2 FMUL R18, R18, 16777216 ;  /* 0x4b8000001212a820 */ /* 0x000fe20000400000 */
[----:B------:R-:W-:Y:S01]  /*0660*/  FADD R17, -R21, R17 ;  /* 0x0000001115117221 */ /* 0x000fe20000000100 */
[----:B------:R-:W-:Y:S02]  /*0670*/  FADD R20, -R20, R16 ;  /* 0x0000001014147221 */ /* 0x000fe40000000100 */
[----:B-1----:R-:W-:Y:S01]  /*0680*/  FMUL R35, R35, R18 ;  /* 0x0000001223237220 */ /* 0x002fe20000400000 */
[----:B------:R-:W-:Y:S01]  /*0690*/  FMUL R22, R22, R17 ;  /* 0x0000001116167220 */ /* 0x000fe20000400000 */
[----:B------:R-:W-:-:S02]  /*06a0*/  CS2R R16, SRZ ;  /* 0x0000000000107805 */ /* 0x000fc4000001ff00 */
[----:B------:R-:W-:Y:S01]  /*06b0*/  CS2R R18, SRZ ;  /* 0x0000000000127805 */ /* 0x000fe2000001ff00 */
[----:B------:R-:W-:Y:S01]  /*06c0*/  FMUL R35, R35, R20 ;  /* 0x0000001423237220 */ /* 0x000fe20000400000 */
[----:B------:R-:W-:-:S04]  /*06d0*/  IMAD.WIDE R20, R0, 0x4, R36 ;  /* 0x0000000400147825 */ /* 0x000fc800078e0224 */
[----:B--2---:R-:W-:Y:S01]  /*06e0*/  FFMA R25, R15, R26, R11 ;  /* 0x0000001a0f197223 */ /* 0x004fe2000000000b */
[----:B------:R-:W-:-:S05]  /*06f0*/  IMAD.SHL.U32 R11, R27, 0x40, RZ ;  /* 0x000000401b0b7824 */ /* 0x000fca00078e00ff */
[----:B------:R-:W-:-:S04]  /*0700*/  LOP3.LUT R11, R11, 0x3fc0, RZ, 0xc0, !PT ;  /* 0x00003fc00b0b7812 */ /* 0x000fc800078ec0ff */
[----:B------:R-:W-:Y:S01]  /*0710*/  IADD3 R6, R11, UR5, R6 ;  /* 0x000000050b067c10 */ /* 0x000fe2000fffe006 */
[----:B------:R-:W-:Y:S02]  /*0720*/  IMAD.IADD R11, R0, 0x1, R2 ;  /* 0x00000001000b7824 */ /* 0x000fe400078e0202 */
[----:B------:R-:W-:Y:S02]  /*0730*/  FFMA R26, R14, R3, R10 ;  /* 0x000000030e1a7223 */ /* 0x000fe4000000000a */
[----:B------:R-:W-:-:S04]  /*0740*/  IMAD.WIDE R10, R11, 0x4, R32 ;  /* 0x000000040b0a7825 */ /* 0x000fc800078e0220 */
[----:B------:R-:W-:Y:S02]  /*0750*/  FFMA R27, R13, R22, R9 ;  /* 0x000000160d1b7223 */ /* 0x000fe40000000009 */
[----:B------:R-:W2:Y:S04]  /*0760*/  LDG.E.EL.128 R20, desc[UR8][R20.64] ;  /* 0x0000000814147981 */ /* 0x000ea8000c2e1d00 */
[----:B------:R0:W2:Y:S01]  /*0770*/  @!P0 LDG.E.EL.128 R16, desc[UR8][R10.64] ;  /* 0x000000080a108981 */ /* 0x0000a2000c2e1d00 */
[----:B---3--:R-:W-:Y:S01]  /*0780*/  FADD R3, R28, 9.9999997473787516356e-06 ;  /* 0x3727c5ac1c037421 */ /* 0x008fe20000000000 */
[----:B------:R-:W-:-:S05]  /*0790*/  FADD R31, R31, 9.9999997473787516356e-06 ;  /* 0x3727c5ac1f1f7421 */ /* 0x000fca0000000000 */
[----:B------:R-:W1:Y:S01]  /*07a0*/  MUFU.SQRT R3, R3 ;  /* 0x0000000300037308 */ /* 0x000e620000002000 */
[----:B------:R-:W-:Y:S01]  /*07b0*/  FFMA R35, R12, R35, R8 ;  /* 0x000000230c237223 */ /* 0x000fe20000000008 */
[----:B------:R-:W-:-:S06]  /*07c0*/  FADD R8, R29, 9.9999997473787516356e-06 ;  /* 0x3727c5ac1d087421 */ /* 0x000fcc0000000000 */
[----:B------:R-:W3:Y:S01]  /*07d0*/  MUFU.SQRT R5, R31 ;  /* 0x0000001f00057308 */ /* 0x000ee20000002000 */
[----:B------:R-:W-:Y:S01]  /*07e0*/  FADD R30, R30, 9.9999997473787516356e-06 ;  /* 0x3727c5ac1e1e7421 */ /* 0x000fe20000000000 */
[----:B-1----:R-:W-:-:S06]  /*07f0*/  FSETP.GT.AND P6, PT, R3, 8.50705917302346158658e+37, PT ;  /* 0x7e8000000300780b */ /* 0x002fcc0003fc4000 */
[----:B0-----:R0:W1:Y:S01]  /*0800*/  MUFU.SQRT R10, R30 ;  /* 0x0000001e000a7308 */ /* 0x0010620000002000 */
[----:B------:R-:W-:-:S07]  /*0810*/  FSETP.GEU.AND P1, PT, R3, 1.175494350822287508e-38, PT ;  /* 0x008000000300780b */ /* 0x000fce0003f2e000 */
[----:B------:R-:W4:Y:S01]  /*0820*/  MUFU.SQRT R8, R8 ;  /* 0x0000000800087308 */ /* 0x000f220000002000 */
[C---:B---3--:R-:W-:Y:S01]  /*0830*/  FSETP.GT.AND P2, PT, R5.reuse, 8.50705917302346158658e+37, PT ;  /* 0x7e8000000500780b */ /* 0x048fe20003f44000 */
[----:B0-----:R-:W0:Y:S01]  /*0840*/  LDC.64 R30, c[0x0][0x230] ;  /* 0x00008c00ff1e7b82 */ /* 0x001e220000000a00 */
[----:B------:R-:W-:Y:S01]  /*0850*/  FSETP.GEU.AND P3, PT, R5, 1.175494350822287508e-38, PT ;  /* 0x008000000500780b */ /* 0x000fe20003f6e000 */
[----:B------:R-:W-:Y:S01]  /*0860*/  @P6 FMUL R3, R3, 0.25 ;  /* 0x3e80000003036820 */ /* 0x000fe20000400000 */
[----:B------:R-:W-:Y:S02]  /*0870*/  FSEL R9, R39, 1, P6 ;  /* 0x3f80000027097808 */ /* 0x000fe40003000000 */
[C---:B-1----:R-:W-:Y:S01]  /*0880*/  FSETP.GT.AND P6, PT, R10.reuse, 8.50705917302346158658e+37, PT ;  /* 0x7e8000000a00780b */ /* 0x042fe20003fc4000 */
[----:B------:R-:W-:Y:S02]  /*0890*/  @!P1 FMUL R3, R3, 16777216 ;  /* 0x4b80000003039820 */ /* 0x000fe40000400000 */
[----:B------:R-:W-:Y:S01]  /*08a0*/  @!P1 FMUL R9, R9, 16777216 ;  /* 0x4b80000009099820 */ /* 0x000fe20000400000 */
[----:B------:R-:W-:-:S03]  /*08b0*/  FSETP.GEU.AND P1, PT, R10, 1.175494350822287508e-38, PT ;  /* 0x008000000a00780b */ /* 0x000fc60003f2e000 */
[----:B------:R-:W-:Y:S01]  /*08c0*/  @P2 FMUL R5, R5, 0.25 ;  /* 0x3e80000005052820 */ /* 0x000fe20000400000 */
[C---:B----4-:R-:W-:Y:S02]  /*08d0*/  FSETP.GT.AND P4, PT, R8.reuse, 8.50705917302346158658e+37, PT ;  /* 0x7e8000000800780b */ /* 0x050fe40003f84000 */
[----:B------:R-:W-:Y:S01]  /*08e0*/  FSETP.GEU.AND P5, PT, R8, 1.175494350822287508e-38, PT ;  /* 0x008000000800780b */ /* 0x000fe20003fae000 */
[----:B------:R-:W-:Y:S01]  /*08f0*/  @!P3 FMUL R5, R5, 16777216 ;  /* 0x4b8000000505b820 */ /* 0x000fe20000400000 */
[----:B------:R-:W1:Y:S01]  /*0900*/  MUFU.RCP R12, R3 ;  /* 0x00000003000c7308 */ /* 0x000e620000001000 */
[----:B------:R-:W-:Y:S01]  /*0910*/  @P6 FMUL R10, R10, 0.25 ;  /* 0x3e8000000a0a6820 */ /* 0x000fe20000400000 */
[----:B------:R-:W-:-:S06]  /*0920*/  FSEL R14, R39, 1, P2 ;  /* 0x3f800000270e7808 */ /* 0x000fcc0001000000 */
[----:B------:R-:W3:Y:S01]  /*0930*/  MUFU.RCP R5, R5 ;  /* 0x0000000500057308 */ /* 0x000ee20000001000 */
[----:B------:R-:W-:Y:S01]  /*0940*/  @P4 FMUL R8, R8, 0.25 ;  /* 0x3e80000008084820 */ /* 0x000fe20000400000 */
[----:B------:R-:W-:-:S03]  /*0950*/  @!P1 FMUL R10, R10, 16777216 ;  /* 0x4b8000000a0a9820 */ /* 0x000fc60000400000 */
[----:B------:R-:W-:Y:S01]  /*0960*/  @!P5 FMUL R8, R8, 16777216 ;  /* 0x4b8000000808d820 */ /* 0x000fe20000400000 */
[----:B------:R-:W-:Y:S02]  /*0970*/  @!P3 FMUL R14, R14, 16777216 ;  /* 0x4b8000000e0eb820 */ /* 0x000fe40000400000 */
[----:B------:R-:W-:Y:S01]  /*0980*/  MUFU.RCP R10, R10 ;  /* 0x0000000a000a7308 */ /* 0x000fe20000001000 */
[----:B-1----:R-:W-:Y:S01]  /*0990*/  FMUL R3, R12, R9 ;  /* 0x000000090c037220 */ /* 0x002fe20000400000 */
[----:B------:R-:W-:-:S05]  /*09a0*/  FSEL R9, R39, 1, P6 ;  /* 0x3f80000027097808 */ /* 0x000fca0003000000 */
[----:B------:R-:W-:Y:S01]  /*09b0*/  @!P1 FMUL R9, R9, 16777216 ;  /* 0x4b80000009099820 */ /* 0x000fe20000400000 */
[----:B0-----:R-:W-:-:S04]  /*09c0*/  IMAD.WIDE R12, R0, 0x4, R30 ;  /* 0x00000004000c7825 */ /* 0x001fc800078e021e */
[----:B--2---:R-:W-:Y:S02]  /*09d0*/  FADD R16, -R20, R16 ;  /* 0x0000001014107221 */ /* 0x004fe40000000100 */
[----:B------:R-:W0:Y:S01]  /*09e0*/  MUFU.RCP R20, R8 ;  /* 0x0000000800147308 */ /* 0x000e220000001000 */
[----:B------:R-:W-:Y:S01]  /*09f0*/  FADD R18, -R22, R18 ;  /* 0x0000001216127221 */ /* 0x000fe20000000100 */
[----:B---3--:R-:W-:Y:S01]  /*0a00*/  FMUL R22, R5, R14 ;  /* 0x0000000e05167220 */ /* 0x008fe20000400000 */
[----:B------:R-:W-:Y:S01]  /*0a10*/  FSEL R5, R39, 1, P4 ;  /* 0x3f80000027057808 */ /* 0x000fe20002000000 */
[----:B------:R-:W2:Y:S04]  /*0a20*/  LDG.E.EL.128 R12, desc[UR8][R12.64] ;  /* 0x000000080c0c7981 */ /* 0x000ea8000c2e1d00 */
[----:B------:R-:W-:-:S04]  /*0a30*/  @!P5 FMUL R5, R5, 16777216 ;  /* 0x4b8000000505d820 */ /* 0x000fc80000400000 */
[----:B0-----:R-:W-:Y:S01]  /*0a40*/  FMUL R20, R20, R5 ;  /* 0x0000000514147220 */ /* 0x001fe20000400000 */
[----:B------:R-:W-:Y:S01]  /*0a50*/  FMUL R5, R10, R9 ;  /* 0x000000090a057220 */ /* 0x000fe20000400000 */
[----:B------:R-:W-:-:S06]  /*0a60*/  IMAD.WIDE R8, R0, 0x4, R44 ;  /* 0x0000000400087825 */ /* 0x000fcc00078e022c */
[----:B------:R-:W2:Y:S01]  /*0a70*/  LDG.E.EL.128 R8, desc[UR8][R8.64] ;  /* 0x0000000808087981 */ /* 0x000ea2000c2e1d00 */
[----:B------:R-:W-:Y:S01]  /*0a80*/  FADD R19, -R23, R19 ;  /* 0x0000001317137221 */ /* 0x000fe20000000100 */
[----:B------:R-:W-:Y:S01]  /*0a90*/  FADD R17, -R21, R17 ;  /* 0x0000001115117221 */ /* 0x000fe20000000100 */
[----:B------:R-:W-:Y:S02]  /*0aa0*/  FMUL R5, R5, R18 ;  /* 0x0000001205057220 */ /* 0x000fe40000400000 */
[----:B------:R-:W-:Y:S01]  /*0ab0*/  FMUL R22, R22, R19 ;  /* 0x0000001316167220 */ /* 0x000fe20000400000 */
[----:B------:R-:W-:Y:S01]  /*0ac0*/  FMUL R19, R3, R16 ;  /* 0x0000001003137220 */ /* 0x000fe20000400000 */
[----:B------:R-:W-:Y:S01]  /*0ad0*/  FMUL R20, R20, R17 ;  /* 0x0000001114147220 */ /* 0x000fe20000400000 */
[----:B------:R-:W-:Y:S01]  /*0ae0*/  IMAD.IADD R17, R24, 0x1, R2 ;  /* 0x0000000118117824 */ /* 0x000fe200078e0202 */
[----:B------:R-:W-:Y:S02]  /*0af0*/  FSETP.GEU.AND P2, PT, R27, RZ, PT ;  /* 0x000000ff1b00720b */ /* 0x000fe40003f4e000 */
[----:B------:R-:W-:Y:S01]  /*0b00*/  FSETP.GEU.AND P3, PT, R26, RZ, PT ;  /* 0x000000ff1a00720b */ /* 0x000fe20003f6e000 */
[----:B------:R-:W-:-:S04]  /*0b10*/  IMAD.WIDE R16, R17, 0x4, R32 ;  /* 0x0000000411107825 */ /* 0x000fc800078e0220 */
[----:B--2---:R-:W-:Y:S01]  /*0b20*/  FFMA R3, R10, R5, R14 ;  /* 0x000000050a037223 */ /* 0x004fe2000000000e */
[----:B------:R-:W-:Y:S02]  /*0b30*/  IMAD.IADD R5, R34, 0x1, R2 ;  /* 0x0000000122057824 */ /* 0x000fe400078e0202 */
[----:B------:R-:W-:Y:S01]  /*0b40*/  FFMA R0, R11, R22, R15 ;  /* 0x000000160b007223 */ /* 0x000fe2000000000f */
[----:B------:R-:W-:Y:S01]  /*0b50*/  FFMA R2, R8, R19, R12 ;  /* 0x0000001308027223 */ /* 0x000fe2000000000c */
[----:B------:R-:W-:-:S04]  /*0b60*/  IMAD.WIDE R32, R5, 0x4, R32 ;  /* 0x0000000405207825 */ /* 0x000fc800078e0220 */
[----:B------:R-:W-:Y:S01]  /*0b70*/  FFMA R5, R9, R20, R13 ;  /* 0x0000001409057223 */ /* 0x000fe2000000000d */
[----:B------:R-:W-:Y:S02]  /*0b80*/  CS2R R12, SRZ ;  /* 0x00000000000c7805 */ /* 0x000fe4000001ff00 */
[----:B------:R-:W-:Y:S02]  /*0b90*/  CS2R R14, SRZ ;  /* 0x00000000000e7805 */ /* 0x000fe4000001ff00 */
[----:B------:R-:W-:Y:S01]  /*0ba0*/  FSEL R9, R27, RZ, P2 ;  /* 0x000000ff1b097208 */ /* 0x000fe20001000000 */
[----:B------:R-:W-:Y:S01]  /*0bb0*/  IMAD.WIDE R20, R24, 0x4, R42 ;  /* 0x0000000418147825 */ /* 0x000fe200078e022a */
[----:B------:R-:W-:-:S03]  /*0bc0*/  FSEL R10, R26, RZ, P3 ;  /* 0x000000ff1a0a7208 */ /* 0x000fc60001800000 */
[----:B------:R-:W-:Y:S01]  /*0bd0*/  IMAD.WIDE R26, R24, 0x4, R36 ;  /* 0x00000004181a7825 */ /* 0x000fe200078e0224 */
[----:B------:R-:W2:Y:S04]  /*0be0*/  @!P0 LDG.E.EL.128 R12, desc[UR8][R16.64] ;  /* 0x00000008100c8981 */ /* 0x000ea8000c2e1d00 */
[----:B------:R-:W3:Y:S04]  /*0bf0*/  LDG.E.EL.128 R20, desc[UR8][R20.64] ;  /* 0x0000000814147981 */ /* 0x000ee8000c2e1d00 */
[----:B------:R0:W2:Y:S01]  /*0c00*/  LDG.E.EL.128 R16, desc[UR8][R26.64] ;  /* 0x000000081a107981 */ /* 0x0000a2000c2e1d00 */
[----:B------:R-:W-:-:S02]  /*0c10*/  FSETP.GEU.AND P4, PT, R25, RZ, PT ;  /* 0x000000ff1900720b */ /* 0x000fc40003f8e000 */
[----:B------:R-:W-:Y:S02]  /*0c20*/  FSETP.GEU.AND P1, PT, R35, RZ, PT ;  /* 0x000000ff2300720b */ /* 0x000fe40003f2e000 */
[----:B------:R-:W-:Y:S02]  /*0c30*/  FSEL R11, R25, RZ, P4 ;  /* 0x000000ff190b7208 */ /* 0x000fe40002000000 */
[----:B------:R-:W-:Y:S02]  /*0c40*/  FSEL R8, R35, RZ, P1 ;  /* 0x000000ff23087208 */ /* 0x000fe40000800000 */
[----:B------:R-:W-:-:S03]  /*0c50*/  FSETP.GTU.AND P3, PT, R10, RZ, PT ;  /* 0x000000ff0a00720b */ /* 0x000fc60003f6c000 */
[----:B------:R1:W-:Y:S01]  /*0c60*/  STS.128 [R6], R8 ;  /* 0x0000000806007388 */ /* 0x0003e20000000c00 */
[----:B0-----:R-:W-:-:S04]  /*0c70*/  IMAD.WIDE R26, R24, 0x4, R44 ;  /* 0x00000004181a7825 */ /* 0x001fc800078e022c */
[----:B------:R-:W-:-:S04]  /*0c80*/  IMAD.WIDE R28, R24, 0x4, R30 ;  /* 0x00000004181c7825 */ /* 0x000fc800078e021e */
[----:B--2---:R-:W-:Y:S01]  /*0c90*/  FADD R14, -R18, R14 ;  /* 0x0000000e120e7221 */ /* 0x004fe20000000100 */
[----:B---3--:R-:W-:Y:S01]  /*0ca0*/  FADD R18, R20, 9.9999997473787516356e-06 ;  /* 0x3727c5ac14127421 */ /* 0x008fe20000000000 */
[----:B------:R-:W-:Y:S01]  /*0cb0*/  FADD R25, -R19, R15 ;  /* 0x0000000f13197221 */ /* 0x000fe20000000100 */
[----:B------:R-:W-:-:S04]  /*0cc0*/  FADD R19, R21, 9.9999997473787516356e-06 ;  /* 0x3727c5ac15137421 */ /* 0x000fc80000000000 */
[----:B------:R-:W0:Y:S01]  /*0cd0*/  MUFU.SQRT R18, R18 ;  /* 0x0000001200127308 */ /* 0x000e220000002000 */
[----:B------:R-:W-:-:S07]  /*0ce0*/  FADD R23, R23, 9.9999997473787516356e-06 ;  /* 0x3727c5ac17177421 */ /* 0x000fce0000000000 */
[----:B------:R-:W2:Y:S08]  /*0cf0*/  MUFU.SQRT R19, R19 ;  /* 0x0000001300137308 */ /* 0x000eb00000002000 */
[----:B-1----:R-:W1:Y:S01]  /*0d00*/  MUFU.SQRT R10, R23 ;  /* 0x00000017000a7308 */ /* 0x002e620000002000 */
[----:B0-----:R-:W-:Y:S01]  /*0d10*/  FSETP.GT.AND P2, PT, R18, 8.50705917302346158658e+37, PT ;  /* 0x7e8000001200780b */ /* 0x001fe20003f44000 */
[----:B------:R-:W-:Y:S01]  /*0d20*/  FADD R40, -R16, R12 ;  /* 0x0000000c10287221 */ /* 0x000fe20000000100 */
[----:B------:R-:W-:-:S02]  /*0d30*/  FSETP.GEU.AND P6, PT, R18, 1.175494350822287508e-38, PT ;  /* 0x008000001200780b */ /* 0x000fc40003fce000 */
[C---:B--2---:R-:W-:Y:S02]  /*0d40*/  FSETP.GT.AND P5, PT, R19.reuse, 8.50705917302346158658e+37, PT ;  /* 0x7e8000001300780b */ /* 0x044fe40003fa4000 */
[----:B------:R-:W-:Y:S02]  /*0d50*/  FSETP.GEU.AND P4, PT, R19, 1.175494350822287508e-38, PT ;  /* 0x008000001300780b */ /* 0x000fe40003f8e000 */
[----:B------:R-:W-:Y:S02]  /*0d60*/  FSEL R16, R39, 1, P2 ;  /* 0x3f80000027107808 */ /* 0x000fe40001000000 */
[----:B-1----:R-:W-:-:S03]  /*0d70*/  FSETP.GT.AND P1, PT, R10, 8.50705917302346158658e+37, PT ;  /* 0x7e8000000a00780b */ /* 0x002fc60003f24000 */
[----:B------:R-:W-:Y:S01]  /*0d80*/  @P2 FMUL R18, R18, 0.25 ;  /* 0x3e80000012122820 */ /* 0x000fe20000400000 */
[----:B------:R-:W-:-:S03]  /*0d90*/  FSETP.GEU.AND P2, PT, R10, 1.175494350822287508e-38, PT ;  /* 0x008000000a00780b */ /* 0x000fc60003f4e000 */
[----:B------:R-:W-:-:S04]  /*0da0*/  @P5 FMUL R19, R19, 0.25 ;  /* 0x3e80000013135820 */ /* 0x000fc80000400000 */
[----:B------:R-:W-:Y:S02]  /*0db0*/  @!P4 FMUL R19, R19, 16777216 ;  /* 0x4b8000001313c820 */ /* 0x000fe40000400000 */
[----:B------:R-:W-:-:S04]  /*0dc0*/  @P1 FMUL R10, R10, 0.25 ;  /* 0x3e8000000a0a1820 */ /* 0x000fc80000400000 */
[----:B------:R-:W-:Y:S01]  /*0dd0*/  @!P2 FMUL R10, R10, 16777216 ;  /* 0x4b8000000a0aa820 */ /* 0x000fe20000400000 */
[----:B------:R-:W-:Y:S01]  /*0de0*/  @!P6 FMUL R18, R18, 16777216 ;  /* 0x4b8000001212e820 */ /* 0x000fe20000400000 */
[----:B------:R-:W0:Y:S01]  /*0df0*/  MUFU.RCP R19, R19 ;  /* 0x0000001300137308 */ /* 0x000e220000001000 */
[----:B------:R-:W-:Y:S01]  /*0e00*/  FADD R41, -R17, R13 ;  /* 0x0000000d11297221 */ /* 0x000fe20000000100 */
[----:B------:R-:W-:-:S06]  /*0e10*/  FSEL R12, R39, 1, P5 ;  /* 0x3f800000270c7808 */ /* 0x000fcc0002800000 */
[----:B------:R-:W1:Y:S01]  /*0e20*/  MUFU.RCP R10, R10 ;  /* 0x0000000a000a7308 */ /* 0x000e620000001000 */
[----:B------:R-:W-:-:S07]  /*0e30*/  FSEL R13, R39, 1, P1 ;  /* 0x3f800000270d7808 */ /* 0x000fce0000800000 */
[----:B------:R0:W2:Y:S01]  /*0e40*/  MUFU.RCP R15, R18 ;  /* 0x00000012000f7308 */ /* 0x0000a20000001000 */
[----:B------:R-:W-:Y:S01]  /*0e50*/  @!P4 FMUL R12, R12, 16777216 ;  /* 0x4b8000000c0cc820 */ /* 0x000fe20000400000 */
[----:B------:R-:W-:Y:S01]  /*0e60*/  @!P2 FMUL R13, R13, 16777216 ;  /* 0x4b8000000d0da820 */ /* 0x000fe20000400000 */
[----:B------:R-:W-:Y:S02]  /*0e70*/  @!P6 FMUL R16, R16, 16777216 ;  /* 0x4b8000001010e820 */ /* 0x000fe40000400000 */
[----:B0-----:R-:W-:Y:S01]  /*0e80*/  FMUL R18, R19, R12 ;  /* 0x0000000c13127220 */ /* 0x001fe20000400000 */
[----:B-1----:R-:W-:-:S04]  /*0e90*/  FMUL R12, R10, R13 ;  /* 0x0000000d0a0c7220 */ /* 0x002fc80000400000 */
[----:B------:R-:W-:Y:S01]  /*0ea0*/  FMUL R10, R12, R25 ;  /* 0x000000190c0a7220 */ /* 0x000fe20000400000 */
[----:B--2---:R-:W-:Y:S01]  /*0eb0*/  FMUL R15, R15, R16 ;  /* 0x000000100f0f7220 */ /* 0x004fe20000400000 */
[C---:B------:R-:W-:Y:S01]  /*0ec0*/  IMAD.WIDE R16, R34.reuse, 0x4, R36 ;  /* 0x0000000422107825 */ /* 0x040fe200078e0224 */
[----:B------:R-:W2:Y:S03]  /*0ed0*/  LDG.E.EL.128 R24, desc[UR8][R26.64] ;  /* 0x000000081a187981 */ /* 0x000ea6000c2e1d00 */
[----:B------:R-:W-:-:S04]  /*0ee0*/  IMAD.WIDE R12, R34, 0x4, R42 ;  /* 0x00000004220c7825 */ /* 0x000fc800078e022a */
[----:B------:R-:W-:-:S04]  /*0ef0*/  IMAD.WIDE R36, R34, 0x4, R44 ;  /* 0x0000000422247825 */ /* 0x000fc800078e022c */
[----:B------:R-:W-:Y:S02]  /*0f00*/  IMAD.WIDE R34, R34, 0x4, R30 ;  /* 0x0000000422227825 */ /* 0x000fe400078e021e */
[----:B------:R-:W2:Y:S02]  /*0f10*/  LDG.E.EL.128 R28, desc[UR8][R28.64] ;  /* 0x000000081c1c7981 */ /* 0x000ea4000c2e1d00 */
[----:B------:R-:W-:-:S04]  /*0f20*/  FADD R22, R22, 9.9999997473787516356e-06 ;  /* 0x3727c5ac16167421 */ /* 0x000fc80000000000 */
[----:B------:R-:W0:Y:S02]  /*0f30*/  MUFU.SQRT R20, R22 ;  /* 0x0000001600147308 */ /* 0x000e240000002000 */
[C---:B0-----:R-:W-:Y:S02]  /*0f40*/  FSETP.GT.AND P6, PT, R20.reuse, 8.50705917302346158658e+37, PT ;  /* 0x7e8000001400780b */ /* 0x041fe40003fc4000 */
[----:B------:R-:W-:-:S11]  /*0f50*/  FSETP.GEU.AND P5, PT, R20, 1.175494350822287508e-38, PT ;  /* 0x008000001400780b */ /* 0x000fd60003fae000 */
[----:B------:R-:W-:-:S04]  /*0f60*/  @P6 FMUL R20, R20, 0.25 ;  /* 0x3e80000014146820 */ /* 0x000fc80000400000 */
[----:B------:R-:W-:-:S06]  /*0f70*/  @!P5 FMUL R20, R20, 16777216 ;  /* 0x4b8000001414d820 */ /* 0x000fcc0000400000 */
[----:B------:R-:W0:Y:S01]  /*0f80*/  MUFU.RCP R20, R20 ;  /* 0x0000001400147308 */ /* 0x000e220000001000 */
[----:B------:R-:W-:-:S05]  /*0f90*/  FSEL R19, R39, 1, P6 ;  /* 0x3f80000027137808 */ /* 0x000fca0003000000 */
[----:B------:R-:W-:Y:S01]  /*0fa0*/  @!P5 FMUL R19, R19, 16777216 ;  /* 0x4b8000001313d820 */ /* 0x000fe20000400000 */
[----:B------:R-:W-:Y:S01]  /*0fb0*/  CS2R R22, SRZ ;  /* 0x0000000000167805 */ /* 0x000fe2000001ff00 */
[----:B------:R-:W-:Y:S02]  /*0fc0*/  FMUL R40, R15, R40 ;  /* 0x000000280f287220 */ /* 0x000fe40000400000 */
[----:B0-----:R-:W-:Y:S01]  /*0fd0*/  FMUL R19, R20, R19 ;  /* 0x0000001314137220 */ /* 0x001fe20000400000 */
[----:B------:R-:W-:-:S03]  /*0fe0*/  CS2R R20, SRZ ;  /* 0x0000000000147805 */ /* 0x000fc6000001ff00 */
[----:B------:R-:W-:Y:S02]  /*0ff0*/  FMUL R19, R19, R14 ;  /* 0x0000000e13137220 */ /* 0x000fe40000400000 */
[----:B------:R-:W3:Y:S01]  /*1000*/  LDG.E.EL.128 R12, desc[UR8][R12.64] ;  /* 0x000000080c0c7981 */ /* 0x000ee2000c2e1d00 */
[----:B------:R-:W-:-:S03]  /*1010*/  FMUL R41, R18, R41 ;  /* 0x0000002912297220 */ /* 0x000fc60000400000 */
[----:B------:R0:W4:Y:S01]  /*1020*/  @!P0 LDG.E.EL.128 R20, desc[UR8][R32.64] ;  /* 0x0000000820148981 */ /* 0x000122000c2e1d00 */
[----:B--2---:R-:W-:-:S03]  /*1030*/  FFMA R38, R26, R19, R30 ;  /* 0x000000131a267223 */ /* 0x004fc6000000001e */
[----:B------:R-:W4:Y:S01]  /*1040*/  LDG.E.EL.128 R16, desc[UR8][R16.64] ;  /* 0x0000000810107981 */ /* 0x000f22000c2e1d00 */
[----:B------:R-:W-:Y:S01]  /*1050*/  FFMA R10, R27, R10, R31 ;  /* 0x0000000a1b0a7223 */ /* 0x000fe2000000001f */
[----:B------:R-:W-:Y:S01]  /*1060*/  FFMA R41, R25, R41, R29 ;  /* 0x0000002919297223 */ /* 0x000fe2000000001d */
[----:B------:R-:W-:Y:S02]  /*1070*/  FFMA R40, R24, R40, R28 ;  /* 0x0000002818287223 */ /* 0x000fe4000000001c */
[----:B------:R-:W2:Y:S04]  /*1080*/  LDG.E.EL.128 R24, desc[UR8][R36.64] ;  /* 0x0000000824187981 */ /* 0x000ea8000c2e1d00 */
[----:B------:R-:W2:Y:S01]  /*1090*/  LDG.E.EL.128 R28, desc[UR8][R34.64] ;  /* 0x00000008221c7981 */ /* 0x000ea2000c2e1d00 */
[----:B------:R-:W-:Y:S01]  /*10a0*/  FSETP.GTU.AND P1, PT, R11, RZ, PT ;  /* 0x000000ff0b00720b */ /* 0x000fe20003f2c000 */
[----:B------:R-:W1:Y:S01]  /*10b0*/  S2R R43, SR_TID.X ;  /* 0x00000000002b7919 */ /* 0x000e620000002100 */
[----:B---3--:R-:W-:-:S06]  /*10c0*/  FADD R11, R12, 9.9999997473787516356e-06 ;  /* 0x3727c5ac0c0b7421 */ /* 0x008fcc0000000000 */
[----:B------:R-:W3:Y:S01]  /*10d0*/  MUFU.SQRT R11, R11 ;  /* 0x0000000b000b7308 */ /* 0x000ee20000002000 */
[----:B------:R-:W-:Y:S01]  /*10e0*/  FADD R15, R15, 9.9999997473787516356e-06 ;  /* 0x3727c5ac0f0f7421 */ /* 0x000fe20000000000 */
[----:B------:R-:W-:Y:S01]  /*10f0*/  FADD R14, R14, 9.9999997473787516356e-06 ;  /* 0x3727c5ac0e0e7421 */ /* 0x000fe20000000000 */
[C---:B---3--:R-:W-:Y:S02]  /*1100*/  FSETP.GT.AND P2, PT, R11.reuse, 8.50705917302346158658e+37, PT ;  /* 0x7e8000000b00780b */ /* 0x048fe40003f44000 */
[----:B------:R-:W-:-:S11]  /*1110*/  FSETP.GEU.AND P6, PT, R11, 1.175494350822287508e-38, PT ;  /* 0x008000000b00780b */ /* 0x000fd60003fce000 */
[----:B------:R-:W-:-:S04]  /*1120*/  @P2 FMUL R11, R11, 0.25 ;  /* 0x3e8000000b0b2820 */ /* 0x000fc80000400000 */
[----:B------:R-:W-:-:S04]  /*1130*/  @!P6 FMUL R11, R11, 16777216 ;  /* 0x4b8000000b0be820 */ /* 0x000fc80000400000 */
[----:B0-----:R-:W-:Y:S01]  /*1140*/  MUFU.RCP R32, R11 ;  /* 0x0000000b00207308 */ /* 0x001fe20000001000 */
[----:B----4-:R-:W-:Y:S01]  /*1150*/  FADD R19, -R19, R23 ;  /* 0x0000001713137221 */ /* 0x010fe20000000100 */
[----:B------:R-:W-:-:S06]  /*1160*/  FADD R23, R13, 9.9999997473787516356e-06 ;  /* 0x3727c5ac0d177421 */ /* 0x000fcc0000000000 */
[----:B------:R-:W0:Y:S01]  /*1170*/  MUFU.SQRT R23, R23 ;  /* 0x0000001700177308 */ /* 0x000e220000002000 */
[----:B------:R-:W-:Y:S01]  /*1180*/  FADD R18, -R18, R22 ;  /* 0x0000001612127221 */ /* 0x000fe20000000100 */
[----:B------:R-:W-:-:S06]  /*1190*/  FADD R17, -R17, R21 ;  /* 0x0000001511117221 */ /* 0x000fcc0000000100 */
[----:B------:R-:W3:Y:S01]  /*11a0*/  MUFU.SQRT R22, R15 ;  /* 0x0000000f00167308 */ /* 0x000ee20000002000 */
[----:B0-----:R-:W-:-:S07]  /*11b0*/  FSETP.GT.AND P5, PT, R23, 8.50705917302346158658e+37, PT ;  /* 0x7e8000001700780b */ /* 0x001fce0003fa4000 */
[----:B------:R-:W0:Y:S01]  /*11c0*/  MUFU.SQRT R21, R14 ;  /* 0x0000000e00157308 */ /* 0x000e220000002000 */
[----:B------:R-:W-:Y:S02]  /*11d0*/  FSETP.GEU.AND P4, PT, R23, 1.175494350822287508e-38, PT ;  /* 0x008000001700780b */ /* 0x000fe40003f8e000 */
[C---:B------:R-:W-:Y:S02]  /*11e0*/  FSEL R13, R39.reuse, 1, P2 ;  /* 0x3f800000270d7808 */ /* 0x040fe40001000000 */
[----:B------:R-:W-:Y:S02]  /*11f0*/  FSEL R12, R39, 1, P5 ;  /* 0x3f800000270c7808 */ /* 0x000fe40002800000 */
[C---:B---3--:R-:W-:Y:S01]  /*1200*/  FSETP.GT.AND P2, PT, R22.reuse, 8.50705917302346158658e+37, PT ;  /* 0x7e8000001600780b */ /* 0x048fe20003f44000 */
[----:B------:R-:W-:Y:S01]  /*1210*/  @!P6 FMUL R13, R13, 16777216 ;  /* 0x4b8000000d0de820 */ /* 0x000fe20000400000 */
[----:B------:R-:W-:Y:S01]  /*1220*/  @P5 FMUL R23, R23, 0.25 ;  /* 0x3e80000017175820 */ /* 0x000fe20000400000 */
[----:B------:R-:W-:-:S02]  /*1230*/  FSETP.GEU.AND P5, PT, R22, 1.175494350822287508e-38, PT ;  /* 0x008000001600780b */ /* 0x000fc40003fae000 */
[----:B0-----:R-:W-:Y:S02]  /*1240*/  FSETP.GT.AND P6, PT, R21, 8.50705917302346158658e+37, PT ;  /* 0x7e8000001500780b */ /* 0x001fe40003fc4000 */
[----:B------:R-:W-:Y:S01]  /*1250*/  @!P4 FMUL R23, R23, 16777216 ;  /* 0x4b8000001717c820 */ /* 0x000fe20000400000 */
[----:B------:R-:W-:Y:S01]  /*1260*/  @!P4 FMUL R12, R12, 16777216 ;  /* 0x4b8000000c0cc820 */ /* 0x000fe20000400000 */
[----:B------:R-:W-:-:S04]  /*1270*/  FSETP.GEU.AND P4, PT, R21, 1.175494350822287508e-38, PT ;  /* 0x008000001500780b */ /* 0x000fc80003f8e000 */
[----:B------:R-:W-:-:S04]  /*1280*/  @P2 FMUL R22, R22, 0.25 ;  /* 0x3e80000016162820 */ /* 0x000fc80000400000 */
[----:B------:R-:W-:Y:S01]  /*1290*/  @!P5 FMUL R22, R22, 16777216 ;  /* 0x4b8000001616d820 */ /* 0x000fe20000400000 */
[----:B------:R-:W-:Y:S01]  /*12a0*/  @P6 FMUL R21, R21, 0.25 ;  /* 0x3e80000015156820 */ /* 0x000fe20000400000 */
[----:B------:R-:W0:Y:S03]  /*12b0*/  MUFU.RCP R23, R23 ;  /* 0x0000001700177308 */ /* 0x000e260000001000 */
[----:B------:R-:W-:-:S05]  /*12c0*/  @!P4 FMUL R21, R21, 16777216 ;  /* 0x4b8000001515c820 */ /* 0x000fca0000400000 */
[----:B------:R-:W3:Y:S01]  /*12d0*/  MUFU.RCP R14, R22 ;  /* 0x00000016000e7308 */ /* 0x000ee20000001000 */
[----:B------:R-:W-:Y:S01]  /*12e0*/  FSEL R11, R39, 1, P2 ;  /* 0x3f800000270b7808 */ /* 0x000fe20001000000 */
[----:B------:R-:W-:-:S06]  /*12f0*/  FADD R16, -R16, R20 ;  /* 0x0000001410107221 */ /* 0x000fcc0000000100 */
[----:B------:R-:W4:Y:S01]  /*1300*/  MUFU.RCP R15, R21 ;  /* 0x00000015000f7308 */ /* 0x000f220000001000 */
[----:B------:R-:W-:Y:S01]  /*1310*/  FSEL R20, R39, 1, P6 ;  /* 0x3f80000027147808 */ /* 0x000fe20003000000 */
[----:B------:R-:W-:Y:S01]  /*1320*/  @!P5 FMUL R11, R11, 16777216 ;  /* 0x4b8000000b0bd820 */ /* 0x000fe20000400000 */
[----:B------:R-:W-:Y:S01]  /*1330*/  FMUL R13, R32, R13 ;  /* 0x0000000d200d7220 */ /* 0x000fe20000400000 */
[----:B0-----:R-:W-:Y:S02]  /*1340*/  FMUL R12, R23, R12 ;  /* 0x0000000c170c7220 */ /* 0x001fe40000400000 */
[----:B------:R-:W-:Y:S01]  /*1350*/  @!P4 FMUL R20, R20, 16777216 ;  /* 0x4b8000001414c820 */ /* 0x000fe20000400000 */
[----:B---3--:R-:W-:Y:S01]  /*1360*/  FMUL R14, R14, R11 ;  /* 0x0000000b0e0e7220 */ /* 0x008fe20000400000 */
[----:B------:R-:W-:Y:S01]  /*1370*/  FMUL R11, R13, R16 ;  /* 0x000000100d0b7220 */ /* 0x000fe20000400000 */
[----:B-1----:R-:W-:Y:S02]  /*1380*/  SHF.R.U32.HI R13, RZ, 0x4, R43 ;  /* 0x00000004ff0d7819 */ /* 0x002fe4000001162b */
[----:B------:R-:W-:Y:S01]  /*1390*/  FMUL R16, R14, R19 ;  /* 0x000000130e107220 */ /* 0x000fe20000400000 */
[----:B------:R-:W-:Y:S01]  /*13a0*/  FMUL R14, R12, R17 ;  /* 0x000000110c0e7220 */ /* 0x000fe20000400000 */
[----:B------:R-:W-:Y:S01]  /*13b0*/  SGXT.U32 R12, R13, 0x4 ;  /* 0x000000040d0c781a */ /* 0x000fe20000000000 */
[----:B----4-:R-:W-:Y:S01]  /*13c0*/  FMUL R15, R15, R20 ;  /* 0x000000140f0f7220 */ /* 0x010fe20000400000 */
[----:B------:R-:W-:Y:S01]  /*13d0*/  IMAD.SHL.U32 R20, R43, 0x4, RZ ;  /* 0x000000042b147824 */ /* 0x000fe200078e00ff */
[----:B------:R-:W-:-:S02]  /*13e0*/  FSETP.GEU.AND P5, PT, R5, RZ, PT ;  /* 0x000000ff0500720b */ /* 0x000fc40003fae000 */
[----:B------:R-:W-:Y:S02]  /*13f0*/  LOP3.LUT R12, R12, UR4, RZ, 0xfc, !PT ;  /* 0x000000040c0c7c12 */ /* 0x000fe4000f8efcff */
[----:B------:R-:W-:Y:S02]  /*1400*/  LOP3.LUT R22, R7, 0x3c, R20, 0xf8, !PT ;  /* 0x0000003c07167812 */ /* 0x000fe400078ef814 */
[----:B------:R-:W-:Y:S02]  /*1410*/  FSETP.GEU.AND P4, PT, R2, RZ, PT ;  /* 0x000000ff0200720b */ /* 0x000fe40003f8e000 */
[----:B------:R-:W-:Y:S01]  /*1420*/  FSETP.GEU.AND P6, PT, R3, RZ, PT ;  /* 0x000000ff0300720b */ /* 0x000fe20003fce000 */
[----:B--2---:R-:W-:Y:S01]  /*1430*/  FFMA R24, R24, R11, R28 ;  /* 0x0000000b18187223 */ /* 0x004fe2000000001c */
[----:B------:R-:W-:Y:S01]  /*1440*/  FSEL R13, R5, RZ, P5 ;  /* 0x000000ff050d7208 */ /* 0x000fe20002800000 */
[----:B------:R-:W-:Y:S01]  /*1450*/  FFMA R25, R25, R14, R29 ;  /* 0x0000000e19197223 */ /* 0x000fe2000000001d */
[----:B------:R-:W-:Y:S01]  /*1460*/  FSETP.GEU.AND P5, PT, R40, RZ, PT ;  /* 0x000000ff2800720b */ /* 0x000fe20003fae000 */
[C---:B------:R-:W-:Y:S01]  /*1470*/  IMAD R7, R12.reuse, 0x400, R22 ;  /* 0x000004000c077824 */ /* 0x040fe200078e0216 */
[C---:B------:R-:W-:Y:S01]  /*1480*/  ISETP.GE.AND P2, PT, R12.reuse, 0x7e9, PT ;  /* 0x000007e90c00780c */ /* 0x040fe20003f46270 */
[----:B------:R-:W-:Y:S01]  /*1490*/  FMUL R15, R15, R18 ;  /* 0x000000120f0f7220 */ /* 0x000fe20000400000 */
[C---:B------:R-:W-:Y:S01]  /*14a0*/  LOP3.LUT R11, R12.reuse, 0x30, RZ, 0xfc, !PT ;  /* 0x000000300c0b7812 */ /* 0x040fe200078efcff */
[----:B------:R-:W-:Y:S01]  /*14b0*/  FFMA R27, R27, R16, R31 ;  /* 0x000000101b1b7223 */ /* 0x000fe2000000001f */
[C---:B------:R-:W-:Y:S01]  /*14c0*/  LOP3.LUT R19, R12.reuse, 0x20, RZ, 0xfc, !PT ;  /* 0x000000200c137812 */ /* 0x040fe200078efcff */
[----:B------:R-:W0:Y:S01]  /*14d0*/  LDC.64 R28, c[0x0][0x238] ;  /* 0x00008e00ff1c7b82 */ /* 0x000e220000000a00 */
[----:B------:R-:W-:-:S02]  /*14e0*/  LOP3.LUT R17, R12, 0x10, RZ, 0xfc, !PT ;  /* 0x000000100c117812 */ /* 0x000fc400078efcff */
[----:B------:R-:W-:Y:S02]  /*14f0*/  FSEL R12, R2, RZ, P4 ;  /* 0x000000ff020c7208 */ /* 0x000fe40002000000 */
[----:B------:R-:W-:Y:S02]  /*1500*/  FSEL R14, R3, RZ, P6 ;  /* 0x000000ff030e7208 */ /* 0x000fe40003000000 */
[----:B------:R-:W-:Y:S02]  /*1510*/  FSETP.GEU.AND P4, PT, R0, RZ, PT ;  /* 0x000000ff0000720b */ /* 0x000fe40003f8e000 */
[----:B------:R-:W-:Y:S02]  /*1520*/  FSETP.GEU.AND P6, PT, R41, RZ, PT ;  /* 0x000000ff2900720b */ /* 0x000fe40003fce000 */
[----:B------:R-:W-:Y:S01]  /*1530*/  FSEL R40, R40, RZ, P5 ;  /* 0x000000ff28287208 */ /* 0x000fe20002800000 */
[----:B------:R-:W-:Y:S01]  /*1540*/  FFMA R26, R26, R15, R30 ;  /* 0x0000000f1a1a7223 */ /* 0x000fe2000000001e */
[----:B------:R-:W-:-:S02]  /*1550*/  FSETP.GEU.AND P5, PT, R10, RZ, PT ;  /* 0x000000ff0a00720b */ /* 0x000fc40003fae000 */
[----:B------:R-:W-:Y:S02]  /*1560*/  FSEL R15, R0, RZ, P4 ;  /* 0x000000ff000f7208 */ /* 0x000fe40002000000 */
[----:B------:R-:W-:Y:S02]  /*1570*/  FSEL R41, R41, RZ, P6 ;  /* 0x000000ff29297208 */ /* 0x000fe40003000000 */
[----:B------:R-:W-:Y:S02]  /*1580*/  FSETP.GEU.AND P4, PT, R38, RZ, PT ;  /* 0x000000ff2600720b */ /* 0x000fe40003f8e000 */
[----:B------:R-:W-:Y:S02]  /*1590*/  FSETP.GEU.AND P6, PT, R24, RZ, PT ;  /* 0x000000ff1800720b */ /* 0x000fe40003fce000 */
[----:B------:R-:W-:Y:S02]  /*15a0*/  FSEL R43, R10, RZ, P5 ;  /* 0x000000ff0a2b7208 */ /* 0x000fe40002800000 */
[----:B------:R-:W-:-:S02]  /*15b0*/  FSETP.GEU.AND P5, PT, R25, RZ, PT ;  /* 0x000000ff1900720b */ /* 0x000fc40003fae000 */
[----:B------:R-:W-:Y:S02]  /*15c0*/  FSEL R42, R38, RZ, P4 ;  /* 0x000000ff262a7208 */ /* 0x000fe40002000000 */
[----:B------:R-:W-:Y:S02]  /*15d0*/  FSEL R16, R24, RZ, P6 ;  /* 0x000000ff18107208 */ /* 0x000fe40003000000 */
[C---:B------:R-:W-:Y:S02]  /*15e0*/  ISETP.GE.AND P4, PT, R17.reuse, 0x7e9, PT ;  /* 0x000007e91100780c */ /* 0x040fe40003f86270 */
[----:B------:R-:W-:Y:S02]  /*15f0*/  FSETP.GEU.AND P6, PT, R26, RZ, PT ;  /* 0x000000ff1a00720b */ /* 0x000fe40003fce000 */
[----:B------:R-:W-:Y:S02]  /*1600*/  LEA R2, R17, R22, 0xa ;  /* 0x0000001611027211 */ /* 0x000fe400078e50ff */
[----:B------:R-:W-:-:S02]  /*1610*/  LOP3.LUT R10, R20, 0x3fc, RZ, 0xc0, !PT ;  /* 0x000003fc140a7812 */ /* 0x000fc400078ec0ff */
[----:B------:R-:W-:Y:S02]  /*1620*/  SEL R5, RZ, 0x1, P1 ;  /* 0x00000001ff057807 */ /* 0x000fe40000800000 */
[----:B------:R-:W-:Y:S02]  /*1630*/  FSEL R17, R25, RZ, P5 ;  /* 0x000000ff19117208 */ /* 0x000fe40002800000 */
[----:B------:R-:W-:Y:S02]  /*1640*/  FSETP.GTU.AND P1, PT, R8, RZ, PT ;  /* 0x000000ff0800720b */ /* 0x000fe40003f2c000 */
[----:B------:R-:W-:Y:S02]  /*1650*/  FSETP.GEU.AND P5, PT, R27, RZ, PT ;  /* 0x000000ff1b00720b */ /* 0x000fe40003fae000 */
[----:B------:R-:W-:Y:S02]  /*1660*/  SEL R8, RZ, 0x1, P3 ;  /* 0x00000001ff087807 */ /* 0x000fe40001800000 */
[----:B------:R-:W-:Y:S01]  /*1670*/  FSETP.GTU.AND P3, PT, R9, RZ, PT ;  /* 0x000000ff0900720b */ /* 0x000fe20003f6c000 */
[----:B------:R-:W-:Y:S01]  /*1680*/  IMAD R0, R19, 0x400, R22 ;  /* 0x0000040013007824 */ /* 0x000fe200078e0216 */
[----:B------:R-:W-:-:S02]  /*1690*/  FSEL R18, R26, RZ, P6 ;  /* 0x000000ff1a127208 */ /* 0x000fc40003000000 */
[C---:B------:R-:W-:Y:S02]  /*16a0*/  LOP3.LUT R9, R10.reuse, 0x400, RZ, 0xfc, !PT ;  /* 0x000004000a097812 */ /* 0x040fe400078efcff */
[----:B------:R-:W-:Y:S01]  /*16b0*/  ISETP.GE.AND P6, PT, R19, 0x7e9, PT ;  /* 0x000007e91300780c */ /* 0x000fe20003fc6270 */
[----:B------:R-:W-:Y:S01]  /*16c0*/  IMAD R3, R11, 0x400, R22 ;  /* 0x000004000b037824 */ /* 0x000fe200078e0216 */
[----:B------:R-:W-:Y:S02]  /*16d0*/  FSEL R19, R27, RZ, P5 ;  /* 0x000000ff1b137208 */ /* 0x000fe40002800000 */
[----:B------:R-:W-:Y:S02]  /*16e0*/  ISETP.GE.AND P5, PT, R11, 0x7e9, PT ;  /* 0x000007e90b00780c */ /* 0x000fe40003fa6270 */
[----:B------:R-:W-:Y:S02]  /*16f0*/  LOP3.LUT R11, R9, 0x7c0, RZ, 0xc0, !PT ;  /* 0x000007c0090b7812 */ /* 0x000fe400078ec0ff */
[----:B------:R-:W-:-:S03]  /*1700*/  LOP3.LUT R21, R10, 0x800, RZ, 0xfc, !PT ;  /* 0x000008000a157812 */ /* 0x000fc600078efcff */
[----:B------:R-:W-:Y:S01]  /*1710*/  VIADD R11, R11, UR5 ;  /* 0x000000050b0b7c36 */ /* 0x000fe20008000000 */
[----:B------:R-:W-:Y:S01]  /*1720*/  LOP3.LUT R21, R21, 0xbc0, RZ, 0xc0, !PT ;  /* 0x00000bc015157812 */ /* 0x000fe200078ec0ff */
[----:B------:R-:W-:Y:S01]  /*1730*/  STS.128 [R6+0x10], R12 ;  /* 0x0000100c06007388 */ /* 0x000fe20000000c00 */
[----:B------:R-:W-:Y:S01]  /*1740*/  SEL R24, RZ, 0x1, P3 ;  /* 0x00000001ff187807 */ /* 0x000fe20001800000 */
[----:B------:R-:W-:Y:S01]  /*1750*/  IMAD R37, R10, 0x4, R11 ;  /* 0x000000040a257824 */ /* 0x000fe200078e020b */
[----:B------:R-:W-:Y:S01]  /*1760*/  SEL R11, RZ, 0x1, P1 ;  /* 0x00000001ff0b7807 */ /* 0x000fe20000800000 */
[----:B------:R-:W-:Y:S01]  /*1770*/  VIADD R21, R21, UR5 ;  /* 0x0000000515157c36 */ /* 0x000fe20008000000 */
[----:B------:R-:W-:Y:S01]  /*1780*/  STS.128 [R6+0x20], R40 ;  /* 0x0000202806007388 */ /* 0x000fe20000000c00 */
[----:B------:R-:W-:Y:S02]  /*1790*/  FSETP.GTU.AND P3, PT, R15, RZ, PT ;  /* 0x000000ff0f00720b */ /* 0x000fe40003f6c000 */
[----:B------:R-:W-:Y:S01]  /*17a0*/  FSETP.GTU.AND P1, PT, R14, RZ, PT ;  /* 0x000000ff0e00720b */ /* 0x000fe20003f2c000 */
[----:B------:R1:W-:Y:S01]  /*17b0*/  STS.128 [R6+0x30], R16 ;  /* 0x0000301006007388 */ /* 0x0003e20000000c00 */
[----:B------:R-:W-:Y:S01]  /*17c0*/  IMAD R31, R10, 0x4, R21 ;  /* 0x000000040a1f7824 */ /* 0x000fe200078e0215 */
[----:B------:R-:W-:-:S02]  /*17d0*/  SEL R34, RZ, 0x1, P3 ;  /* 0x00000001ff227807 */ /* 0x000fc40001800000 */
[----:B------:R-:W-:Y:S02]  /*17e0*/  SEL R21, RZ, 0x1, P1 ;  /* 0x00000001ff157807 */ /* 0x000fe40000800000 */
[----:B------:R-:W-:Y:S02]  /*17f0*/  FSETP.GTU.AND P3, PT, R13, RZ, PT ;  /* 0x000000ff0d00720b */ /* 0x000fe40003f6c000 */
[----:B------:R-:W-:Y:S01]  /*1800*/  FSETP.GTU.AND P1, PT, R12, RZ, PT ;  /* 0x000000ff0c00720b */ /* 0x000fe20003f2c000 */
[----:B------:R-:W-:Y:S01]  /*1810*/  BAR.SYNC.DEFER_BLOCKING 0x0 ;  /* 0x0000000000007b1d */ /* 0x000fe20000010000 */
[----:B------:R-:W-:Y:S02]  /*1820*/  LOP3.LUT R22, R10, 0xc00, RZ, 0xfc, !PT ;  /* 0x00000c000a167812 */ /* 0x000fe400078efcff */
[----:B------:R-:W-:Y:S02]  /*1830*/  LOP3.LUT R20, R20, 0x3c0, RZ, 0xc0, !PT ;  /* 0x000003c014147812 */ /* 0x000fe400078ec0ff */
[----:B------:R-:W-:-:S02]  /*1840*/  SEL R25, RZ, 0x1, P3 ;  /* 0x00000001ff197807 */ /* 0x000fc40001800000 */
[----:B------:R-:W-:Y:S02]  /*1850*/  SEL R26, RZ, 0x1, P1 ;  /* 0x00000001ff1a7807 */ /* 0x000fe40000800000 */
[----:B------:R-:W-:Y:S02]  /*1860*/  FSETP.GTU.AND P3, PT, R43, RZ, PT ;  /* 0x000000ff2b00720b */ /* 0x000fe40003f6c000 */
[----:B------:R-:W-:Y:S02]  /*1870*/  FSETP.GTU.AND P1, PT, R42, RZ, PT ;  /* 0x000000ff2a00720b */ /* 0x000fe40003f2c000 */
[----:B------:R-:W-:Y:S01]  /*1880*/  LOP3.LUT R22, R22, 0xfc0, RZ, 0xc0, !PT ;  /* 0x00000fc016167812 */ /* 0x000fe200078ec0ff */
[----:B------:R-:W-:Y:S01]  /*1890*/  VIADD R9, R20, UR5 ;  /* 0x0000000514097c36 */ /* 0x000fe20008000000 */
[----:B------:R-:W-:Y:S02]  /*18a0*/  SEL R27, RZ, 0x1, P3 ;  /* 0x00000001ff1b7807 */ /* 0x000fe40001800000 */
[----:B------:R-:W-:-:S02]  /*18b0*/  SEL R30, RZ, 0x1, P1 ;  /* 0x00000001ff1e7807 */ /* 0x000fc40000800000 */
[----:B------:R-:W-:Y:S02]  /*18c0*/  FSETP.GTU.AND P3, PT, R41, RZ, PT ;  /* 0x000000ff2900720b */ /* 0x000fe40003f6c000 */
[----:B------:R-:W-:Y:S02]  /*18d0*/  FSETP.GTU.AND P1, PT, R40, RZ, PT ;  /* 0x000000ff2800720b */ /* 0x000fe40003f2c000 */
[----:B------:R-:W-:Y:S01]  /*18e0*/  IADD3 R23, R22, UR5, RZ ;  /* 0x0000000516177c10 */ /* 0x000fe2000fffe0ff */
[C---:B------:R-:W-:Y:S01]  /*18f0*/  IMAD R9, R10.reuse, 0x4, R9 ;  /* 0x000000040a097824 */ /* 0x040fe200078e0209 */
[----:B------:R-:W-:Y:S01]  /*1900*/  SEL R32, RZ, 0x1, P3 ;  /* 0x00000001ff207807 */ /* 0x000fe20001800000 */
[----:B------:R-:W-:Y:S01]  /*1910*/  LDS.128 R12, [R37+0x1000] ;  /* 0x00100000250c7984 */ /* 0x000fe20000000c00 */
[----:B------:R-:W-:Y:S01]  /*1920*/  SEL R33, RZ, 0x1, P1 ;  /* 0x00000001ff217807 */ /* 0x000fe20000800000 */
[----:B------:R-:W-:Y:S01]  /*1930*/  IMAD R20, R10, 0x4, R23 ;  /* 0x000000040a147824 */ /* 0x000fe200078e0217 */
[----:B------:R-:W-:-:S02]  /*1940*/  FSETP.GTU.AND P3, PT, R19, RZ, PT ;  /* 0x000000ff1300720b */ /* 0x000fc40003f6c000 */
[----:B------:R-:W-:Y:S02]  /*1950*/  PRMT R5, R8, 0x3340, R5 ;  /* 0x0000334008057816 */ /* 0x000fe40000000005 */
[----:B------:R-:W-:Y:S01]  /*1960*/  PRMT R24, R11, 0x3340, R24 ;  /* 0x000033400b187816 */ /* 0x000fe20000000018 */
[--C-:B0-----:R-:W-:Y:S01]  /*1970*/  IMAD.WIDE R38, R2, 0x4, R28.reuse ;  /* 0x0000000402267825 */ /* 0x101fe200078e021c */
[----:B------:R-:W-:Y:S01]  /*1980*/  FSETP.GTU.AND P1, PT, R18, RZ, PT ;  /* 0x000000ff1200720b */ /* 0x000fe20003f2c000 */
[----:B------:R-:W0:Y:S01]  /*1990*/  LDS.128 R8, [R9] ;  /* 0x0000000009087984 */ /* 0x000e220000000c00 */
[----:B------:R-:W-:Y:S01]  /*19a0*/  SEL R35, RZ, 0x1, P3 ;  /* 0x00000001ff237807 */ /* 0x000fe20001800000 */
[----:B-1----:R-:W-:Y:S01]  /*19b0*/  IMAD.WIDE R6, R7, 0x4, R28 ;  /* 0x0000000407067825 */ /* 0x002fe200078e021c */
[----:B------:R-:W-:Y:S01]  /*19c0*/  SEL R36, RZ, 0x1, P1 ;  /* 0x00000001ff247807 */ /* 0x000fe20000800000 */
[----:B------:R-:W-:Y:S01]  /*19d0*/  ULDC.64 UR4, c[0x0][0x240] ;  /* 0x0000900000047ab9 */ /* 0x000fe20000000a00 */
[----:B------:R-:W-:-:S02]  /*19e0*/  FSETP.GTU.AND P3, PT, R16, RZ, PT ;  /* 0x000000ff1000720b */ /* 0x000fc40003f6c000 */
[----:B------:R-:W-:Y:S02]  /*19f0*/  FSETP.GTU.AND P1, PT, R17, RZ, PT ;  /* 0x000000ff1100720b */ /* 0x000fe40003f2c000 */
[----:B------:R-:W-:Y:S01]  /*1a00*/  PRMT R34, R21, 0x3340, R34 ;  /* 0x0000334015227816 */ /* 0x000fe20000000022 */
[----:B------:R1:W2:Y:S04]  /*1a10*/  LDS.128 R16, [R31+0x2000] ;  /* 0x002000001f107984 */ /* 0x0002a80000000c00 */
[----:B------:R-:W3:Y:S01]  /*1a20*/  LDS.128 R20, [R20+0x3000] ;  /* 0x0030000014147984 */ /* 0x000ee20000000c00 */
[----:B------:R-:W-:Y:S02]  /*1a30*/  PRMT R32, R33, 0x3340, R32 ;  /* 0x0000334021207816 */ /* 0x000fe40000000020 */
[----:B------:R-:W-:-:S02]  /*1a40*/  SEL R2, RZ, 0x1, P1 ;  /* 0x00000001ff027807 */ /* 0x000fc40000800000 */
[----:B------:R-:W-:Y:S02]  /*1a50*/  SEL R33, RZ, 0x1, P3 ;  /* 0x00000001ff217807 */ /* 0x000fe40001800000 */
[----:B------:R-:W-:Y:S01]  /*1a60*/  PRMT R27, R30, 0x3340, R27 ;  /* 0x000033401e1b7816 */ /* 0x000fe2000000001b */
[----:B-1----:R-:W-:Y:S01]  /*1a70*/  IMAD.WIDE R30, R0, 0x4, R28 ;  /* 0x00000004001e7825 */ /* 0x002fe200078e021c */
[----:B------:R-:W-:Y:S02]  /*1a80*/  PRMT R0, R33, 0x3340, R2 ;  /* 0x0000334021007816 */ /* 0x000fe40000000002 */
[----:B------:R-:W-:Y:S01]  /*1a90*/  IADD3 R2, P1, R4, UR4, RZ ;  /* 0x0000000404027c10 */ /* 0x000fe2000ff3e0ff */
[----:B------:R-:W-:Y:S01]  /*1aa0*/  IMAD.WIDE R28, R3, 0x4, R28 ;  /* 0x00000004031c7825 */ /* 0x000fe200078e021c */
[----:B------:R-:W-:Y:S02]  /*1ab0*/  PRMT R25, R26, 0x3340, R25 ;  /* 0x000033401a197816 */ /* 0x000fe40000000019 */
[----:B------:R-:W-:-:S02]  /*1ac0*/  PRMT R35, R36, 0x3340, R35 ;  /* 0x0000334024237816 */ /* 0x000fc40000000023 */
[----:B------:R-:W-:Y:S02]  /*1ad0*/  LEA.HI.X.SX32 R3, R4, UR5, 0x1, P1 ;  /* 0x0000000504037c11 */ /* 0x000fe400088f0eff */
[----:B------:R-:W-:Y:S01]  /*1ae0*/  PRMT R26, R32, 0x5410, R27 ;  /* 0x00005410201a7816 */ /* 0x000fe2000000001b */
[----:B0-----:R0:W-:Y:S04]  /*1af0*/  @!P2 STG.E.128 desc[UR8][R6.64], R8 ;  /* 0x000000080600a986 */ /* 0x0011e8000c101d08 */
[----:B------:R0:W-:Y:S01]  /*1b00*/  @!P4 STG.E.128 desc[UR8][R38.64], R12 ;  /* 0x0000000c2600c986 */ /* 0x0001e2000c101d08 */
[----:B------:R-:W-:-:S03]  /*1b10*/  PRMT R24, R24, 0x5410, R5 ;  /* 0x0000541018187816 */ /* 0x000fc60000000005 */
[----:B--2---:R0:W-:Y:S01]  /*1b20*/  @!P6 STG.E.128 desc[UR8][R30.64], R16 ;  /* 0x000000101e00e986 */ /* 0x0041e2000c101d08 */
[----:B------:R-:W-:-:S03]  /*1b30*/  PRMT R25, R25, 0x5410, R34 ;  /* 0x0000541019197816 */ /* 0x000fc60000000022 */
[----:B---3--:R0:W-:Y:S01]  /*1b40*/  @!P5 STG.E.128 desc[UR8][R28.64], R20 ;  /* 0x000000141c00d986 */ /* 0x0081e2000c101d08 */
[----:B------:R-:W-:Y:S01]  /*1b50*/  PRMT R27, R0, 0x5410, R35 ;  /* 0x00005410001b7816 */ /* 0x000fe20000000023 */
[----:B0-----:R-:W-:Y:S06]  /*1b60*/  @P0 EXIT ;  /* 0x000000000000094d */ /* 0x001fec0003800000 */
[----:B------:R-:W-:Y:S01]  /*1b70*/  STG.E.128 desc[UR8][R2.64], R24 ;  /* 0x0000001802007986 */ /* 0x000fe2000c101d08 */
[----:B------:R-:W-:Y:S05]  /*1b80*/  EXIT ;  /* 0x000000000000794d */ /* 0x000fea0003800000 */
.L_x_0:
[----:B------:R-:W-:-:S00]  /*1b90*/  BRA `(.L_x_0) ;  /* 0xfffffffc00fc7947 */ /* 0x000fc0000383ffff */
[----:B------:R-:W-:-:S00]  /*1ba0*/  NOP ;  /* 0x0000000000007918 */ /* 0x000fc00000000000 */
        /* <DEDUP_REMOVED lines=13> */
.L_x_1:


//--------------------- .nv.global.init           --------------------------
	.section	.nv.global.init,"aw",@progbits
.nv.global.init:
	.type		_$_str,@object
	.size		_$_str,(_$_str_$_2 - _$_str)
_$_str:
        /*0000*/ 	.byte	0x5f, 0x5f, 0x43, 0x55, 0x44, 0x41, 0x5f, 0x46, 0x54, 0x5a, 0x00
	.type		_$_str_$_2,@object
	.size		_$_str_$_2,(.L_1 - _$_str_$_2)
_$_str_$_2:
        /*000b*/ 	.byte	0x5f, 0x5f, 0x43, 0x55, 0x44, 0x41, 0x5f, 0x50, 0x52, 0x45, 0x43, 0x5f, 0x53, 0x51, 0x52, 0x54
        /*001b*/ 	.byte	0x00
.L_1:


//--------------------- .nv.shared.triton_poi_fused__native_batch_norm_legit_no_training_relu_threshold_backward_view_6 --------------------------
	.section	.nv.shared.triton_poi_fused__native_batch_norm_legit_no_training_relu_threshold_backward_view_6,"aw",@nobits
	.sectionflags	@""
	.align	16
	.zero		1024


//--------------------- .nv.constant0.triton_poi_fused__native_batch_norm_legit_no_training_relu_threshold_backward_view_6 --------------------------
	.section	.nv.constant0.triton_poi_fused__native_batch_norm_legit_no_training_relu_threshold_backward_view_6,"a",@progbits
	.sectionflags	@""
	.align	4
.nv.constant0.triton_poi_fused__native_batch_norm_legit_no_training_relu_threshold_backward_view_6:
	.zero		592
